//
// Generated by NVIDIA NVVM Compiler
//
// Compiler Build ID: CL-36424714
// Cuda compilation tools, release 13.0, V13.0.88
// Based on NVVM 20.0.0
//

.version 9.0
.target sm_100
.address_size 64

	// .globl	_Z6kernelPfiPi
.func  (.param .b64 func_retval0) __internal_accurate_pow
(
	.param .b64 __internal_accurate_pow_param_0
)
;

.visible .entry _Z6kernelPfiPi(
	.param .u64 .ptr .align 1 _Z6kernelPfiPi_param_0,
	.param .u32 _Z6kernelPfiPi_param_1,
	.param .u64 .ptr .align 1 _Z6kernelPfiPi_param_2
)
{
	.reg .pred 	%p<6>;
	.reg .b32 	%r<16>;
	.reg .b32 	%f<3>;
	.reg .b64 	%rd<8>;
	.reg .b64 	%fd<9>;

	ld.param.u64 	%rd2, [_Z6kernelPfiPi_param_0];
	ld.param.u32 	%r7, [_Z6kernelPfiPi_param_1];
	mov.u32 	%r8, %tid.x;
	mov.u32 	%r9, %ctaid.x;
	mov.u32 	%r1, %ntid.x;
	mad.lo.s32 	%r15, %r9, %r1, %r8;
	setp.ge.s32 	%p1, %r15, %r7;
	@%p1 bra 	$L__BB0_3;
	mov.f64 	%fd1, 0d400921F9F01B866E;
	{
	.reg .b32 %temp; 
	mov.b64 	{%temp, %r3}, %fd1;
	}
	mov.u32 	%r10, %nctaid.x;
	mul.lo.s32 	%r4, %r1, %r10;
	cvta.to.global.u64 	%rd1, %rd2;
$L__BB0_2:
	setp.lt.s32 	%p2, %r3, 0;
	cvt.rn.f64.s32 	%fd2, %r15;
	{
	.reg .b32 %temp; 
	mov.b64 	{%temp, %r11}, %fd2;
	}
	shr.u32 	%r12, %r11, 20;
	and.b32  	%r13, %r12, 2047;
	add.s32 	%r14, %r13, -1012;
	mov.b64 	%rd3, %fd2;
	shl.b64 	%rd4, %rd3, %r14;
	setp.eq.s64 	%p3, %rd4, -9223372036854775808;
	{ // callseq 0, 0
	.param .b64 param0;
	st.param.f64 	[param0], %fd2;
	.param .b64 retval0;
	call.uni (retval0), 
	__internal_accurate_pow, 
	(
	param0
	);
	ld.param.f64 	%fd3, [retval0];
	} // callseq 0
	neg.f64 	%fd5, %fd3;
	selp.f64 	%fd6, %fd5, %fd3, %p3;
	selp.f64 	%fd7, %fd6, %fd3, %p2;
	setp.eq.s32 	%p4, %r15, 0;
	sqrt.rn.f64 	%fd8, %fd7;
	cvt.rn.f32.f64 	%f1, %fd8;
	selp.f32 	%f2, 0f3F800000, %f1, %p4;
	mul.wide.s32 	%rd6, %r15, 4;
	add.s64 	%rd7, %rd1, %rd6;
	st.global.f32 	[%rd7], %f2;
	add.s32 	%r15, %r15, %r4;
	setp.lt.s32 	%p5, %r15, %r7;
	@%p5 bra 	$L__BB0_2;
$L__BB0_3:
	ret;

}
.func  (.param .b64 func_retval0) __internal_accurate_pow(
	.param .b64 __internal_accurate_pow_param_0
)
{
	.reg .pred 	%p<8>;
	.reg .b32 	%r<46>;
	.reg .b32 	%f<3>;
	.reg .b64 	%fd<109>;

	ld.param.f64 	%fd10, [__internal_accurate_pow_param_0];
	mov.f64 	%fd11, 0d400921F9F01B866E;
	{
	.reg .b32 %temp; 
	mov.b64 	{%temp, %r8}, %fd11;
	}
	{
	.reg .b32 %temp; 
	mov.b64 	{%r9, %temp}, %fd11;
	}
	shr.u32 	%r10, %r8, 20;
	setp.lt.u32 	%p1, %r8, 1048576;
	mov.f64 	%fd12, 0d436921F9F01B866E;
	{
	.reg .b32 %temp; 
	mov.b64 	{%temp, %r11}, %fd12;
	}
	{
	.reg .b32 %temp; 
	mov.b64 	{%r12, %temp}, %fd12;
	}
	shr.u32 	%r13, %r11, 20;
	add.s32 	%r14, %r13, -54;
	selp.b32 	%r15, %r12, %r9, %p1;
	selp.b32 	%r16, %r11, %r8, %p1;
	selp.b32 	%r1, %r14, %r10, %p1;
	add.s32 	%r45, %r1, -1023;
	and.b32  	%r17, %r16, -2146435073;
	or.b32  	%r18, %r17, 1072693248;
	mov.b64 	%fd107, {%r15, %r18};
	setp.lt.u32 	%p2, %r18, 1073127583;
	@%p2 bra 	$L__BB1_2;
	{
	.reg .b32 %temp; 
	mov.b64 	{%r19, %temp}, %fd107;
	}
	{
	.reg .b32 %temp; 
	mov.b64 	{%temp, %r20}, %fd107;
	}
	add.s32 	%r21, %r20, -1048576;
	mov.b64 	%fd107, {%r19, %r21};
	add.s32 	%r45, %r1, -1022;
$L__BB1_2:
	add.f64 	%fd13, %fd107, 0dBFF0000000000000;
	add.f64 	%fd14, %fd107, 0d3FF0000000000000;
	rcp.approx.ftz.f64 	%fd15, %fd14;
	neg.f64 	%fd16, %fd14;
	fma.rn.f64 	%fd17, %fd16, %fd15, 0d3FF0000000000000;
	fma.rn.f64 	%fd18, %fd17, %fd17, %fd17;
	fma.rn.f64 	%fd19, %fd18, %fd15, %fd15;
	mul.f64 	%fd20, %fd13, %fd19;
	fma.rn.f64 	%fd21, %fd13, %fd19, %fd20;
	mul.f64 	%fd22, %fd21, %fd21;
	fma.rn.f64 	%fd23, %fd22, 0d3EB0F5FF7D2CAFE2, 0d3ED0F5D241AD3B5A;
	fma.rn.f64 	%fd24, %fd23, %fd22, 0d3EF3B20A75488A3F;
	fma.rn.f64 	%fd25, %fd24, %fd22, 0d3F1745CDE4FAECD5;
	fma.rn.f64 	%fd26, %fd25, %fd22, 0d3F3C71C7258A578B;
	fma.rn.f64 	%fd27, %fd26, %fd22, 0d3F6249249242B910;
	fma.rn.f64 	%fd28, %fd27, %fd22, 0d3F89999999999DFB;
	sub.f64 	%fd29, %fd13, %fd21;
	add.f64 	%fd30, %fd29, %fd29;
	neg.f64 	%fd31, %fd21;
	fma.rn.f64 	%fd32, %fd31, %fd13, %fd30;
	mul.f64 	%fd33, %fd19, %fd32;
	fma.rn.f64 	%fd34, %fd22, %fd28, 0d3FB5555555555555;
	mov.f64 	%fd35, 0d3FB5555555555555;
	sub.f64 	%fd36, %fd35, %fd34;
	fma.rn.f64 	%fd37, %fd22, %fd28, %fd36;
	add.f64 	%fd38, %fd37, 0dBC46A4CB00B9E7B0;
	add.f64 	%fd39, %fd34, %fd38;
	sub.f64 	%fd40, %fd34, %fd39;
	add.f64 	%fd41, %fd38, %fd40;
	mul.rn.f64 	%fd42, %fd21, %fd21;
	neg.f64 	%fd43, %fd42;
	fma.rn.f64 	%fd44, %fd21, %fd21, %fd43;
	{
	.reg .b32 %temp; 
	mov.b64 	{%r22, %temp}, %fd33;
	}
	{
	.reg .b32 %temp; 
	mov.b64 	{%temp, %r23}, %fd33;
	}
	add.s32 	%r24, %r23, 1048576;
	mov.b64 	%fd45, {%r22, %r24};
	fma.rn.f64 	%fd46, %fd21, %fd45, %fd44;
	mul.rn.f64 	%fd47, %fd42, %fd21;
	neg.f64 	%fd48, %fd47;
	fma.rn.f64 	%fd49, %fd42, %fd21, %fd48;
	fma.rn.f64 	%fd50, %fd42, %fd33, %fd49;
	fma.rn.f64 	%fd51, %fd46, %fd21, %fd50;
	mul.rn.f64 	%fd52, %fd39, %fd47;
	neg.f64 	%fd53, %fd52;
	fma.rn.f64 	%fd54, %fd39, %fd47, %fd53;
	fma.rn.f64 	%fd55, %fd39, %fd51, %fd54;
	fma.rn.f64 	%fd56, %fd41, %fd47, %fd55;
	add.f64 	%fd57, %fd52, %fd56;
	sub.f64 	%fd58, %fd52, %fd57;
	add.f64 	%fd59, %fd56, %fd58;
	add.f64 	%fd60, %fd21, %fd57;
	sub.f64 	%fd61, %fd21, %fd60;
	add.f64 	%fd62, %fd57, %fd61;
	add.f64 	%fd63, %fd59, %fd62;
	add.f64 	%fd64, %fd33, %fd63;
	add.f64 	%fd65, %fd60, %fd64;
	sub.f64 	%fd66, %fd60, %fd65;
	add.f64 	%fd67, %fd64, %fd66;
	xor.b32  	%r25, %r45, -2147483648;
	mov.b32 	%r26, 1127219200;
	mov.b64 	%fd68, {%r25, %r26};
	mov.b32 	%r27, -2147483648;
	mov.b64 	%fd69, {%r27, %r26};
	sub.f64 	%fd70, %fd68, %fd69;
	fma.rn.f64 	%fd71, %fd70, 0d3FE62E42FEFA39EF, %fd65;
	fma.rn.f64 	%fd72, %fd70, 0dBFE62E42FEFA39EF, %fd71;
	sub.f64 	%fd73, %fd72, %fd65;
	sub.f64 	%fd74, %fd67, %fd73;
	fma.rn.f64 	%fd75, %fd70, 0d3C7ABC9E3B39803F, %fd74;
	add.f64 	%fd76, %fd71, %fd75;
	sub.f64 	%fd77, %fd71, %fd76;
	add.f64 	%fd78, %fd75, %fd77;
	{
	.reg .b32 %temp; 
	mov.b64 	{%temp, %r28}, %fd10;
	}
	{
	.reg .b32 %temp; 
	mov.b64 	{%r29, %temp}, %fd10;
	}
	shl.b32 	%r30, %r28, 1;
	setp.gt.u32 	%p3, %r30, -33554433;
	and.b32  	%r31, %r28, -15728641;
	selp.b32 	%r32, %r31, %r28, %p3;
	mov.b64 	%fd79, {%r29, %r32};
	mul.rn.f64 	%fd80, %fd76, %fd79;
	neg.f64 	%fd81, %fd80;
	fma.rn.f64 	%fd82, %fd76, %fd79, %fd81;
	fma.rn.f64 	%fd83, %fd78, %fd79, %fd82;
	add.f64 	%fd4, %fd80, %fd83;
	sub.f64 	%fd84, %fd80, %fd4;
	add.f64 	%fd5, %fd83, %fd84;
	fma.rn.f64 	%fd85, %fd4, 0d3FF71547652B82FE, 0d4338000000000000;
	{
	.reg .b32 %temp; 
	mov.b64 	{%r5, %temp}, %fd85;
	}
	mov.f64 	%fd86, 0dC338000000000000;
	add.rn.f64 	%fd87, %fd85, %fd86;
	fma.rn.f64 	%fd88, %fd87, 0dBFE62E42FEFA39EF, %fd4;
	fma.rn.f64 	%fd89, %fd87, 0dBC7ABC9E3B39803F, %fd88;
	fma.rn.f64 	%fd90, %fd89, 0d3E5ADE1569CE2BDF, 0d3E928AF3FCA213EA;
	fma.rn.f64 	%fd91, %fd90, %fd89, 0d3EC71DEE62401315;
	fma.rn.f64 	%fd92, %fd91, %fd89, 0d3EFA01997C89EB71;
	fma.rn.f64 	%fd93, %fd92, %fd89, 0d3F2A01A014761F65;
	fma.rn.f64 	%fd94, %fd93, %fd89, 0d3F56C16C1852B7AF;
	fma.rn.f64 	%fd95, %fd94, %fd89, 0d3F81111111122322;
	fma.rn.f64 	%fd96, %fd95, %fd89, 0d3FA55555555502A1;
	fma.rn.f64 	%fd97, %fd96, %fd89, 0d3FC5555555555511;
	fma.rn.f64 	%fd98, %fd97, %fd89, 0d3FE000000000000B;
	fma.rn.f64 	%fd99, %fd98, %fd89, 0d3FF0000000000000;
	fma.rn.f64 	%fd100, %fd99, %fd89, 0d3FF0000000000000;
	{
	.reg .b32 %temp; 
	mov.b64 	{%r6, %temp}, %fd100;
	}
	{
	.reg .b32 %temp; 
	mov.b64 	{%temp, %r7}, %fd100;
	}
	shl.b32 	%r33, %r5, 20;
	add.s32 	%r34, %r33, %r7;
	mov.b64 	%fd108, {%r6, %r34};
	{
	.reg .b32 %temp; 
	mov.b64 	{%temp, %r35}, %fd4;
	}
	mov.b32 	%f2, %r35;
	abs.f32 	%f1, %f2;
	setp.lt.f32 	%p4, %f1, 0f4086232B;
	@%p4 bra 	$L__BB1_5;
	setp.lt.f64 	%p5, %fd4, 0d0000000000000000;
	add.f64 	%fd101, %fd4, 0d7FF0000000000000;
	selp.f64 	%fd108, 0d0000000000000000, %fd101, %p5;
	setp.geu.f32 	%p6, %f1, 0f40874800;
	@%p6 bra 	$L__BB1_5;
	shr.u32 	%r36, %r5, 31;
	add.s32 	%r37, %r5, %r36;
	shr.s32 	%r38, %r37, 1;
	shl.b32 	%r39, %r38, 20;
	add.s32 	%r40, %r7, %r39;
	mov.b64 	%fd102, {%r6, %r40};
	sub.s32 	%r41, %r5, %r38;
	shl.b32 	%r42, %r41, 20;
	add.s32 	%r43, %r42, 1072693248;
	mov.b32 	%r44, 0;
	mov.b64 	%fd103, {%r44, %r43};
	mul.f64 	%fd108, %fd103, %fd102;
$L__BB1_5:
	abs.f64 	%fd104, %fd108;
	setp.eq.f64 	%p7, %fd104, 0d7FF0000000000000;
	fma.rn.f64 	%fd105, %fd108, %fd5, %fd108;
	selp.f64 	%fd106, %fd108, %fd105, %p7;
	st.param.f64 	[func_retval0], %fd106;
	ret;

}


// ===== COMPILED SASS (sm_100) =====

	.target	sm_100

	.elftype	@"ET_EXEC"


//--------------------- .note.nv.tkinfo           --------------------------
	.section	.note.nv.tkinfo,"",@"SHT_NOTE"
	.sectionflags	@"SHF_NOTE_NV_TKINFO"
	.tkinfo
        /*0018*/ 	.word	0x00000002
        /*0030*/ 	.string	""
        /*0030*/ 	.string	"ptxas"
        /*0030*/ 	.string	"Cuda compilation tools, release 13.0, V13.0.88"
        /*0030*/ 	.string	"Build cuda_13.0.r13.0/compiler.36424714_0"
        /*0030*/ 	.string	"-arch sm_100 -m 64 "



//--------------------- .note.nv.cuinfo           --------------------------
	.section	.note.nv.cuinfo,"",@"SHT_NOTE"
	.sectionflags	@"SHF_NOTE_NV_CUINFO"
        /*0018*/ 	.short	0x0002
        /*001a*/ 	.short	0x0064
        /*001c*/ 	.short	0x0082
	.zero		2


//--------------------- .nv.info                  --------------------------
	.section	.nv.info,"",@"SHT_CUDA_INFO"
	.align	4


	//----- nvinfo : EIATTR_REGCOUNT
	.align		4
        /*0000*/ 	.byte	0x04, 0x2f
        /*0002*/ 	.short	(.L_1 - .L_0)
	.align		4
.L_0:
        /*0004*/ 	.word	index@(_Z6kernelPfiPi)
        /*0008*/ 	.word	0x0000001e


	//----- nvinfo : EIATTR_FRAME_SIZE
	.align		4
.L_1:
        /*000c*/ 	.byte	0x04, 0x11
        /*000e*/ 	.short	(.L_3 - .L_2)
	.align		4
.L_2:
        /*0010*/ 	.word	index@($_Z6kernelPfiPi$__internal_accurate_pow)
        /*0014*/ 	.word	0x00000000


	//----- nvinfo : EIATTR_FRAME_SIZE
	.align		4
.L_3:
        /*0018*/ 	.byte	0x04, 0x11
        /*001a*/ 	.short	(.L_5 - .L_4)
	.align		4
.L_4:
        /*001c*/ 	.word	index@($__internal_0_$__cuda_sm20_dsqrt_rn_f64_mediumpath_v1)
        /*0020*/ 	.word	0x00000000


	//----- nvinfo : EIATTR_FRAME_SIZE
	.align		4
.L_5:
        /*0024*/ 	.byte	0x04, 0x11
        /*0026*/ 	.short	(.L_7 - .L_6)
	.align		4
.L_6:
        /*0028*/ 	.word	index@(_Z6kernelPfiPi)
        /*002c*/ 	.word	0x00000000


	//----- nvinfo : EIATTR_MIN_STACK_SIZE
	.align		4
.L_7:
        /*0030*/ 	.byte	0x04, 0x12
        /*0032*/ 	.short	(.L_9 - .L_8)
	.align		4
.L_8:
        /*0034*/ 	.word	index@(_Z6kernelPfiPi)
        /*0038*/ 	.word	0x00000000
.L_9:


//--------------------- .nv.compat                --------------------------
	.section	.nv.compat,"",@"SHT_CUDA_COMPAT_INFO"
	.align	4
        /*0000*/ 	.byte	0x02, 0x09, 0x00, 0x00, 0x02, 0x02, 0x01, 0x00, 0x02, 0x05, 0x05, 0x00, 0x03, 0x07, 0x01, 0x01
        /*0010*/ 	.byte	0x02, 0x03, 0x00, 0x00, 0x02, 0x06, 0x01, 0x00, 0x04, 0x0b, 0x08, 0x00, 0x01, 0x00, 0x00, 0x00
        /*0020*/ 	.byte	0x00, 0x00, 0x00, 0x00


//--------------------- .nv.info._Z6kernelPfiPi   --------------------------
	.section	.nv.info._Z6kernelPfiPi,"",@"SHT_CUDA_INFO"
	.sectionflags	@""
	.align	4


	//----- nvinfo : EIATTR_CUDA_API_VERSION
	.align		4
        /*0000*/ 	.byte	0x04, 0x37
        /*0002*/ 	.short	(.L_11 - .L_10)
.L_10:
        /*0004*/ 	.word	0x00000082


	//----- nvinfo : EIATTR_KPARAM_INFO
	.align		4
.L_11:
        /*0008*/ 	.byte	0x04, 0x17
        /*000a*/ 	.short	(.L_13 - .L_12)
.L_12:
        /*000c*/ 	.word	0x00000000
        /*0010*/ 	.short	0x0002
        /*0012*/ 	.short	0x0010
        /*0014*/ 	.byte	0x00, 0xf5, 0x21, 0x00


	//----- nvinfo : EIATTR_KPARAM_INFO
	.align		4
.L_13:
        /*0018*/ 	.byte	0x04, 0x17
        /*001a*/ 	.short	(.L_15 - .L_14)
.L_14:
        /*001c*/ 	.word	0x00000000
        /*0020*/ 	.short	0x0001
        /*0022*/ 	.short	0x0008
        /*0024*/ 	.byte	0x00, 0xf0, 0x11, 0x00


	//----- nvinfo : EIATTR_KPARAM_INFO
	.align		4
.L_15:
        /*0028*/ 	.byte	0x04, 0x17
        /*002a*/ 	.short	(.L_17 - .L_16)
.L_16:
        /*002c*/ 	.word	0x00000000
        /*0030*/ 	.short	0x0000
        /*0032*/ 	.short	0x0000
        /*0034*/ 	.byte	0x00, 0xf5, 0x21, 0x00


	//----- nvinfo : EIATTR_SPARSE_MMA_MASK
	.align		4
.L_17:
        /*0038*/ 	.byte	0x03, 0x50
        /*003a*/ 	.short	0x0000


	//----- nvinfo : EIATTR_MAXREG_COUNT
	.align		4
        /*003c*/ 	.byte	0x03, 0x1b
        /*003e*/ 	.short	0x00ff


	//----- nvinfo : EIATTR_MERCURY_ISA_VERSION
	.align		4
        /*0040*/ 	.byte	0x03, 0x5f
        /*0042*/ 	.short	0x0101


	//----- nvinfo : EIATTR_VRC_CTA_INIT_COUNT
	.align		4
        /*0044*/ 	.byte	0x02, 0x4a
	.zero		1
	.zero		1


	//----- nvinfo : EIATTR_EXIT_INSTR_OFFSETS
	.align		4
        /*0048*/ 	.byte	0x04, 0x1c
        /*004a*/ 	.short	(.L_19 - .L_18)


	//   ....[0]....
.L_18:
        /*004c*/ 	.word	0x00000070


	//   ....[1]....
        /*0050*/ 	.word	0x00000300


	//----- nvinfo : EIATTR_CRS_STACK_SIZE
	.align		4
.L_19:
        /*0054*/ 	.byte	0x04, 0x1e
        /*0056*/ 	.short	(.L_21 - .L_20)
.L_20:
        /*0058*/ 	.word	0x00000000


	//----- nvinfo : EIATTR_CBANK_PARAM_SIZE
	.align		4
.L_21:
        /*005c*/ 	.byte	0x03, 0x19
        /*005e*/ 	.short	0x0018


	//----- nvinfo : EIATTR_PARAM_CBANK
	.align		4
        /*0060*/ 	.byte	0x04, 0x0a
        /*0062*/ 	.short	(.L_23 - .L_22)
	.align		4
.L_22:
        /*0064*/ 	.word	index@(.nv.constant0._Z6kernelPfiPi)
        /*0068*/ 	.short	0x0380
        /*006a*/ 	.short	0x0018


	//----- nvinfo : EIATTR_SW_WAR
	.align		4
.L_23:
        /*006c*/ 	.byte	0x04, 0x36
        /*006e*/ 	.short	(.L_25 - .L_24)
.L_24:
        /*0070*/ 	.word	0x00000008
.L_25:


//--------------------- .nv.callgraph             --------------------------
	.section	.nv.callgraph,"",@"SHT_CUDA_CALLGRAPH"
	.align	4
	.sectionentsize	8
	.align		4
        /*0000*/ 	.word	0x00000000
	.align		4
        /*0004*/ 	.word	0xffffffff
	.align		4
        /*0008*/ 	.word	0x00000000
	.align		4
        /*000c*/ 	.word	0xfffffffe
	.align		4
        /*0010*/ 	.word	0x00000000
	.align		4
        /*0014*/ 	.word	0xfffffffd
	.align		4
        /*0018*/ 	.word	0x00000000
	.align		4
        /*001c*/ 	.word	0xfffffffc


//--------------------- .text._Z6kernelPfiPi      --------------------------
	.section	.text._Z6kernelPfiPi,"ax",@progbits
	.align	128
        .global         _Z6kernelPfiPi
        .type           _Z6kernelPfiPi,@function
        .size           _Z6kernelPfiPi,(.L_x_11 - _Z6kernelPfiPi)
        .other          _Z6kernelPfiPi,@"STO_CUDA_ENTRY STV_DEFAULT"
_Z6kernelPfiPi:
.text._Z6kernelPfiPi:
[----:B------:R-:W-:Y:S01]  /*0000*/  LDC R1, c[0x0][0x37c] ;  /* 0x0000df00ff017b82 */ /* 0x000fe20000000800 */
[----:B------:R-:W0:Y:S07]  /*0010*/  S2R R27, SR_TID.X ;  /* 0x00000000001b7919 */ /* 0x000e2e0000002100 */
[----:B------:R-:W0:Y:S01]  /*0020*/  S2UR UR4, SR_CTAID.X ;  /* 0x00000000000479c3 */ /* 0x000e220000002500 */
[----:B------:R-:W1:Y:S07]  /*0030*/  LDCU UR5, c[0x0][0x388] ;  /* 0x00007100ff0577ac */ /* 0x000e6e0008000800 */
[----:B------:R-:W0:Y:S02]  /*0040*/  LDC R26, c[0x0][0x360] ;  /* 0x0000d800ff1a7b82 */ /* 0x000e240000000800 */
[----:B0-----:R-:W-:-:S05]  /*0050*/  IMAD R27, R26, UR4, R27 ;  /* 0x000000041a1b7c24 */ /* 0x001fca000f8e021b */
[----:B-1----:R-:W-:-:S13]  /*0060*/  ISETP.GE.AND P0, PT, R27, UR5, PT ;  /* 0x000000051b007c0c */ /* 0x002fda000bf06270 */
[----:B------:R-:W-:Y:S05]  /*0070*/  @P0 EXIT ;  /* 0x000000000000094d */ /* 0x000fea0003800000 */
[----:B------:R-:W0:Y:S01]  /*0080*/  LDC.64 R2, c[0x0][0x380] ;  /* 0x0000e000ff027b82 */ /* 0x000e220000000a00 */
[----:B------:R-:W1:Y:S01]  /*0090*/  LDCU UR4, c[0x0][0x370] ;  /* 0x00006e00ff0477ac */ /* 0x000e620008000800 */
[----:B------:R-:W2:Y:S01]  /*00a0*/  LDCU.64 UR6, c[0x0][0x358] ;  /* 0x00006b00ff0677ac */ /* 0x000ea20008000a00 */
[----:B------:R-:W3:Y:S01]  /*00b0*/  LDCU UR10, c[0x0][0x388] ;  /* 0x00007100ff0a77ac */ /* 0x000ee20008000800 */
[----:B-1----:R-:W-:-:S07]  /*00c0*/  IMAD R26, R26, UR4, RZ ;  /* 0x000000041a1a7c24 */ /* 0x002fce000f8e02ff */
.L_x_3:
[----:B-1----:R1:W4:Y:S01]  /*00d0*/  I2F.F64 R4, R27 ;  /* 0x0000001b00047312 */ /* 0x0023220000201c00 */
[----:B------:R-:W-:Y:S01]  /*00e0*/  BSSY.RECONVERGENT B0, `(.L_x_0) ;  /* 0x0000003000007945 */ /* 0x000fe20003800200 */
[----:B------:R-:W-:-:S07]  /*00f0*/  MOV R0, 0x110 ;  /* 0x0000011000007802 */ /* 0x000fce0000000f00 */
[----:B01234-:R-:W-:Y:S05]  /*0100*/  CALL.REL.NOINC `($_Z6kernelPfiPi$__internal_accurate_pow) ;  /* 0x00000004003c7944 */ /* 0x01ffea0003c00000 */
[----:B------:R-:W-:Y:S05]  /*0110*/  BSYNC.RECONVERGENT B0 ;  /* 0x0000000000007941 */ /* 0x000fea0003800200 */
.L_x_0:
[----:B------:R-:W0:Y:S01]  /*0120*/  MUFU.RSQ64H R7, R19 ;  /* 0x0000001300077308 */ /* 0x000e220000001c00 */
[----:B------:R-:W-:Y:S01]  /*0130*/  VIADD R6, R19, 0xfcb00000 ;  /* 0xfcb0000013067836 */ /* 0x000fe20000000000 */
[----:B------:R-:W-:Y:S01]  /*0140*/  BSSY.RECONVERGENT B0, `(.L_x_1) ;  /* 0x0000014000007945 */ /* 0x000fe20003800200 */
[----:B------:R-:W-:Y:S01]  /*0150*/  IMAD.MOV.U32 R4, RZ, RZ, R10 ;  /* 0x000000ffff047224 */ /* 0x000fe200078e000a */
[----:B------:R-:W-:Y:S01]  /*0160*/  MOV R10, 0x0 ;  /* 0x00000000000a7802 */ /* 0x000fe20000000f00 */
[----:B------:R-:W-:Y:S01]  /*0170*/  IMAD.MOV.U32 R5, RZ, RZ, R19 ;  /* 0x000000ffff057224 */ /* 0x000fe200078e0013 */
[----:B------:R-:W-:Y:S01]  /*0180*/  ISETP.GE.U32.AND P1, PT, R6, 0x7ca00000, PT ;  /* 0x7ca000000600780c */ /* 0x000fe20003f26070 */
[----:B------:R-:W-:Y:S01]  /*0190*/  IMAD.MOV.U32 R11, RZ, RZ, 0x3fd80000 ;  /* 0x3fd80000ff0b7424 */ /* 0x000fe200078e00ff */
[----:B------:R-:W-:Y:S01]  /*01a0*/  ISETP.NE.AND P0, PT, R27, RZ, PT ;  /* 0x000000ff1b00720c */ /* 0x000fe20003f05270 */
[----:B0-----:R-:W-:-:S08]  /*01b0*/  DMUL R8, R6, R6 ;  /* 0x0000000606087228 */ /* 0x001fd00000000000 */
[----:B------:R-:W-:-:S08]  /*01c0*/  DFMA R8, R4, -R8, 1 ;  /* 0x3ff000000408742b */ /* 0x000fd00000000808 */
[----:B------:R-:W-:Y:S02]  /*01d0*/  DFMA R10, R8, R10, 0.5 ;  /* 0x3fe00000080a742b */ /* 0x000fe4000000000a */
[----:B------:R-:W-:-:S08]  /*01e0*/  DMUL R8, R6, R8 ;  /* 0x0000000806087228 */ /* 0x000fd00000000000 */
[----:B------:R-:W-:-:S08]  /*01f0*/  DFMA R12, R10, R8, R6 ;  /* 0x000000080a0c722b */ /* 0x000fd00000000006 */
[----:B------:R-:W-:Y:S02]  /*0200*/  DMUL R14, R4, R12 ;  /* 0x0000000c040e7228 */ /* 0x000fe40000000000 */
[----:B------:R-:W-:Y:S02]  /*0210*/  VIADD R11, R13, 0xfff00000 ;  /* 0xfff000000d0b7836 */ /* 0x000fe40000000000 */
[----:B------:R-:W-:-:S04]  /*0220*/  IMAD.MOV.U32 R10, RZ, RZ, R12 ;  /* 0x000000ffff0a7224 */ /* 0x000fc800078e000c */
[----:B------:R-:W-:-:S08]  /*0230*/  DFMA R16, R14, -R14, R4 ;  /* 0x8000000e0e10722b */ /* 0x000fd00000000004 */
[----:B------:R-:W-:Y:S01]  /*0240*/  DFMA R8, R16, R10, R14 ;  /* 0x0000000a1008722b */ /* 0x000fe2000000000e */
[----:B------:R-:W-:Y:S10]  /*0250*/  @!P1 BRA `(.L_x_2) ;  /* 0x0000000000089947 */ /* 0x000ff40003800000 */
[----:B------:R-:W-:-:S07]  /*0260*/  MOV R0, 0x280 ;  /* 0x0000028000007802 */ /* 0x000fce0000000f00 */
[----:B------:R-:W-:Y:S05]  /*0270*/  CALL.REL.NOINC `($__internal_0_$__cuda_sm20_dsqrt_rn_f64_mediumpath_v1) ;  /* 0x0000000000247944 */ /* 0x000fea0003c00000 */
.L_x_2:
[----:B------:R-:W-:Y:S05]  /*0280*/  BSYNC.RECONVERGENT B0 ;  /* 0x0000000000007941 */ /* 0x000fea0003800200 */
.L_x_1:
[----:B------:R-:W0:Y:S01]  /*0290*/  F2F.F32.F64 R8, R8 ;  /* 0x0000000800087310 */ /* 0x000e220000301000 */
[----:B------:R-:W-:Y:S01]  /*02a0*/  IMAD.WIDE R4, R27, 0x4, R2 ;  /* 0x000000041b047825 */ /* 0x000fe200078e0202 */
[----:B------:R-:W-:Y:S02]  /*02b0*/  IADD3 R27, PT, PT, R26, R27, RZ ;  /* 0x0000001b1a1b7210 */ /* 0x000fe40007ffe0ff */
[----:B0-----:R-:W-:Y:S02]  /*02c0*/  FSEL R7, R8, 1, P0 ;  /* 0x3f80000008077808 */ /* 0x001fe40000000000 */
[----:B------:R-:W-:-:S03]  /*02d0*/  ISETP.GE.AND P0, PT, R27, UR10, PT ;  /* 0x0000000a1b007c0c */ /* 0x000fc6000bf06270 */
[----:B------:R1:W-:Y:S10]  /*02e0*/  STG.E desc[UR6][R4.64], R7 ;  /* 0x0000000704007986 */ /* 0x0003f4000c101906 */
[----:B------:R-:W-:Y:S05]  /*02f0*/  @!P0 BRA `(.L_x_3) ;  /* 0xfffffffc00748947 */ /* 0x000fea000383ffff */
[----:B------:R-:W-:Y:S05]  /*0300*/  EXIT ;  /* 0x000000000000794d */ /* 0x000fea0003800000 */
        .weak           $__internal_0_$__cuda_sm20_dsqrt_rn_f64_mediumpath_v1
        .type           $__internal_0_$__cuda_sm20_dsqrt_rn_f64_mediumpath_v1,@function
        .size           $__internal_0_$__cuda_sm20_dsqrt_rn_f64_mediumpath_v1,($_Z6kernelPfiPi$__internal_accurate_pow - $__internal_0_$__cuda_sm20_dsqrt_rn_f64_mediumpath_v1)
$__internal_0_$__cuda_sm20_dsqrt_rn_f64_mediumpath_v1:
[----:B------:R-:W-:Y:S01]  /*0310*/  ISETP.GE.U32.AND P1, PT, R6, -0x3400000, PT ;  /* 0xfcc000000600780c */ /* 0x000fe20003f26070 */
[----:B------:R-:W-:Y:S01]  /*0320*/  BSSY.RECONVERGENT B1, `(.L_x_4) ;  /* 0x0000028000017945 */ /* 0x000fe20003800200 */
[----:B------:R-:W-:Y:S01]  /*0330*/  IMAD.MOV.U32 R6, RZ, RZ, R4 ;  /* 0x000000ffff067224 */ /* 0x000fe200078e0004 */
[----:B------:R-:W-:Y:S01]  /*0340*/  MOV R7, R5 ;  /* 0x0000000500077202 */ /* 0x000fe20000000f00 */
[----:B------:R-:W-:Y:S02]  /*0350*/  IMAD.MOV.U32 R10, RZ, RZ, R12 ;  /* 0x000000ffff0a7224 */ /* 0x000fe400078e000c */
[----:B------:R-:W-:Y:S02]  /*0360*/  IMAD.MOV.U32 R4, RZ, RZ, R16 ;  /* 0x000000ffff047224 */ /* 0x000fe400078e0010 */
[----:B------:R-:W-:-:S05]  /*0370*/  IMAD.MOV.U32 R5, RZ, RZ, R17 ;  /* 0x000000ffff057224 */ /* 0x000fca00078e0011 */
[----:B------:R-:W-:Y:S05]  /*0380*/  @!P1 BRA `(.L_x_5) ;  /* 0x0000000000209947 */ /* 0x000fea0003800000 */
[----:B------:R-:W-:-:S10]  /*0390*/  DFMA.RM R4, R4, R10, R14 ;  /* 0x0000000a0404722b */ /* 0x000fd4000000400e */
[----:B------:R-:W-:-:S04]  /*03a0*/  IADD3 R8, P1, PT, R4, 0x1, RZ ;  /* 0x0000000104087810 */ /* 0x000fc80007f3e0ff */
[----:B------:R-:W-:-:S06]  /*03b0*/  IADD3.X R9, PT, PT, RZ, R5, RZ, P1, !PT ;  /* 0x00000005ff097210 */ /* 0x000fcc0000ffe4ff */
[----:B------:R-:W-:-:S08]  /*03c0*/  DFMA.RP R6, -R4, R8, R6 ;  /* 0x000000080406722b */ /* 0x000fd00000008106 */
[----:B------:R-:W-:-:S06]  /*03d0*/  DSETP.GT.AND P1, PT, R6, RZ, PT ;  /* 0x000000ff0600722a */ /* 0x000fcc0003f24000 */
[----:B------:R-:W-:Y:S02]  /*03e0*/  FSEL R4, R8, R4, P1 ;  /* 0x0000000408047208 */ /* 0x000fe40000800000 */
[----:B------:R-:W-:Y:S01]  /*03f0*/  FSEL R5, R9, R5, P1 ;  /* 0x0000000509057208 */ /* 0x000fe20000800000 */
[----:B------:R-:W-:Y:S06]  /*0400*/  BRA `(.L_x_6) ;  /* 0x0000000000647947 */ /* 0x000fec0003800000 */
.L_x_5:
[----:B------:R-:W-:-:S14]  /*0410*/  DSETP.NE.AND P1, PT, R6, RZ, PT ;  /* 0x000000ff0600722a */ /* 0x000fdc0003f25000 */
[----:B------:R-:W-:Y:S05]  /*0420*/  @!P1 BRA `(.L_x_7) ;  /* 0x0000000000589947 */ /* 0x000fea0003800000 */
[----:B------:R-:W-:-:S13]  /*0430*/  ISETP.GE.AND P1, PT, R7, RZ, PT ;  /* 0x000000ff0700720c */ /* 0x000fda0003f26270 */
[----:B------:R-:W-:Y:S02]  /*0440*/  @!P1 IMAD.MOV.U32 R4, RZ, RZ, 0x0 ;  /* 0x00000000ff049424 */ /* 0x000fe400078e00ff */
[----:B------:R-:W-:Y:S01]  /*0450*/  @!P1 IMAD.MOV.U32 R5, RZ, RZ, -0x80000 ;  /* 0xfff80000ff059424 */ /* 0x000fe200078e00ff */
[----:B------:R-:W-:Y:S06]  /*0460*/  @!P1 BRA `(.L_x_6) ;  /* 0x00000000004c9947 */ /* 0x000fec0003800000 */
[----:B------:R-:W-:-:S13]  /*0470*/  ISETP.GT.AND P1, PT, R7, 0x7fefffff, PT ;  /* 0x7fefffff0700780c */ /* 0x000fda0003f24270 */
[----:B------:R-:W-:Y:S05]  /*0480*/  @P1 BRA `(.L_x_7) ;  /* 0x0000000000401947 */ /* 0x000fea0003800000 */
[----:B------:R-:W-:Y:S01]  /*0490*/  DMUL R4, R6, 8.11296384146066816958e+31 ;  /* 0x4690000006047828 */ /* 0x000fe20000000000 */
[----:B------:R-:W-:Y:S01]  /*04a0*/  IMAD.MOV.U32 R10, RZ, RZ, 0x0 ;  /* 0x00000000ff0a7424 */ /* 0x000fe200078e00ff */
[----:B------:R-:W-:Y:S01]  /*04b0*/  MOV R6, RZ ;  /* 0x000000ff00067202 */ /* 0x000fe20000000f00 */
[----:B------:R-:W-:-:S03]  /*04c0*/  IMAD.MOV.U32 R11, RZ, RZ, 0x3fd80000 ;  /* 0x3fd80000ff0b7424 */ /* 0x000fc600078e00ff */
[----:B------:R-:W0:Y:S02]  /*04d0*/  MUFU.RSQ64H R7, R5 ;  /* 0x0000000500077308 */ /* 0x000e240000001c00 */
[----:B0-----:R-:W-:-:S08]  /*04e0*/  DMUL R8, R6, R6 ;  /* 0x0000000606087228 */ /* 0x001fd00000000000 */
[----:B------:R-:W-:-:S08]  /*04f0*/  DFMA R8, R4, -R8, 1 ;  /* 0x3ff000000408742b */ /* 0x000fd00000000808 */
[----:B------:R-:W-:Y:S02]  /*0500*/  DFMA R10, R8, R10, 0.5 ;  /* 0x3fe00000080a742b */ /* 0x000fe4000000000a */
[----:B------:R-:W-:-:S08]  /*0510*/  DMUL R8, R6, R8 ;  /* 0x0000000806087228 */ /* 0x000fd00000000000 */
[----:B------:R-:W-:-:S08]  /*0520*/  DFMA R8, R10, R8, R6 ;  /* 0x000000080a08722b */ /* 0x000fd00000000006 */
[----:B------:R-:W-:Y:S02]  /*0530*/  DMUL R6, R4, R8 ;  /* 0x0000000804067228 */ /* 0x000fe40000000000 */
[----:B------:R-:W-:-:S06]  /*0540*/  IADD3 R9, PT, PT, R9, -0x100000, RZ ;  /* 0xfff0000009097810 */ /* 0x000fcc0007ffe0ff */
[----:B------:R-:W-:-:S08]  /*0550*/  DFMA R10, R6, -R6, R4 ;  /* 0x80000006060a722b */ /* 0x000fd00000000004 */
[----:B------:R-:W-:-:S10]  /*0560*/  DFMA R4, R8, R10, R6 ;  /* 0x0000000a0804722b */ /* 0x000fd40000000006 */
[----:B------:R-:W-:Y:S01]  /*0570*/  VIADD R5, R5, 0xfcb00000 ;  /* 0xfcb0000005057836 */ /* 0x000fe20000000000 */
[----:B------:R-:W-:Y:S06]  /*0580*/  BRA `(.L_x_6) ;  /* 0x0000000000047947 */ /* 0x000fec0003800000 */
.L_x_7:
[----:B------:R-:W-:-:S11]  /*0590*/  DADD R4, R6, R6 ;  /* 0x0000000006047229 */ /* 0x000fd60000000006 */
.L_x_6:
[----:B------:R-:W-:Y:S05]  /*05a0*/  BSYNC.RECONVERGENT B1 ;  /* 0x0000000000017941 */ /* 0x000fea0003800200 */
.L_x_4:
[----:B------:R-:W-:Y:S01]  /*05b0*/  IMAD.MOV.U32 R8, RZ, RZ, R4 ;  /* 0x000000ffff087224 */ /* 0x000fe200078e0004 */
[----:B------:R-:W-:Y:S01]  /*05c0*/  MOV R9, R5 ;  /* 0x0000000500097202 */ /* 0x000fe20000000f00 */
[----:B------:R-:W-:Y:S02]  /*05d0*/  IMAD.MOV.U32 R4, RZ, RZ, R0 ;  /* 0x000000ffff047224 */ /* 0x000fe400078e0000 */
[----:B------:R-:W-:-:S04]  /*05e0*/  IMAD.MOV.U32 R5, RZ, RZ, 0x0 ;  /* 0x00000000ff057424 */ /* 0x000fc800078e00ff */
[----:B------:R-:W-:Y:S05]  /*05f0*/  RET.REL.NODEC R4 `(_Z6kernelPfiPi) ;  /* 0xfffffff804807950 */ /* 0x000fea0003c3ffff */
        .type           $_Z6kernelPfiPi$__internal_accurate_pow,@function
        .size           $_Z6kernelPfiPi$__internal_accurate_pow,(.L_x_11 - $_Z6kernelPfiPi$__internal_accurate_pow)
$_Z6kernelPfiPi$__internal_accurate_pow:
[----:B------:R-:W0:Y:S01]  /*0600*/  MUFU.RCP64H R15, 1.785396575927734375 ;  /* 0x3ffc90fc000f7908 */ /* 0x000e220000001800 */
[----:B------:R-:W-:Y:S02]  /*0610*/  HFMA2 R6, -RZ, RZ, -33184, -3.607421875 ;  /* 0xf80dc337ff067431 */ /* 0x000fe400000001ff */
[----:B------:R-:W-:Y:S01]  /*0620*/  IMAD.MOV.U32 R7, RZ, RZ, 0x3ffc90fc ;  /* 0x3ffc90fcff077424 */ /* 0x000fe200078e00ff */
[----:B------:R-:W-:Y:S01]  /*0630*/  UMOV UR4, 0x3f91e648 ;  /* 0x3f91e64800047882 */ /* 0x000fe20000000000 */
[----:B------:R-:W-:Y:S01]  /*0640*/  IMAD.MOV.U32 R14, RZ, RZ, RZ ;  /* 0x000000ffff0e7224 */ /* 0x000fe200078e00ff */
[----:B------:R-:W-:Y:S01]  /*0650*/  UMOV UR5, 0x3fcb7818 ;  /* 0x3fcb781800057882 */ /* 0x000fe20000000000 */
[----:B------:R-:W-:Y:S01]  /*0660*/  MOV R8, 0x41ad3b5a ;  /* 0x41ad3b5a00087802 */ /* 0x000fe20000000f00 */
[----:B------:R-:W-:Y:S01]  /*0670*/  IMAD.MOV.U32 R9, RZ, RZ, 0x3ed0f5d2 ;  /* 0x3ed0f5d2ff097424 */ /* 0x000fe200078e00ff */
[----:B------:R-:W-:Y:S01]  /*0680*/  UMOV UR8, 0x7d2cafe2 ;  /* 0x7d2cafe200087882 */ /* 0x000fe20000000000 */
[----:B------:R-:W-:Y:S01]  /*0690*/  UMOV UR9, 0x3eb0f5ff ;  /* 0x3eb0f5ff00097882 */ /* 0x000fe20000000000 */
[----:B0-----:R-:W-:-:S08]  /*06a0*/  DFMA R6, R14, -R6, 1 ;  /* 0x3ff000000e06742b */ /* 0x001fd00000000806 */
[----:B------:R-:W-:-:S08]  /*06b0*/  DFMA R6, R6, R6, R6 ;  /* 0x000000060606722b */ /* 0x000fd00000000006 */
[----:B------:R-:W-:-:S08]  /*06c0*/  DFMA R14, R14, R6, R14 ;  /* 0x000000060e0e722b */ /* 0x000fd0000000000e */
[----:B------:R-:W-:-:S08]  /*06d0*/  DMUL R6, R14, -UR4 ;  /* 0x800000040e067c28 */ /* 0x000fd00008000000 */
[----:B------:R-:W-:-:S08]  /*06e0*/  DFMA R6, R14, -UR4, R6 ;  /* 0x800000040e067c2b */ /* 0x000fd00008000006 */
[C---:B------:R-:W-:Y:S02]  /*06f0*/  DMUL R12, R6.reuse, R6 ;  /* 0x00000006060c7228 */ /* 0x040fe40000000000 */
[----:B------:R-:W-:-:S06]  /*0700*/  DADD R10, -R6, -UR4 ;  /* 0x80000004060a7e29 */ /* 0x000fcc0008000100 */
[----:B------:R-:W-:Y:S01]  /*0710*/  DFMA R8, R12, UR8, R8 ;  /* 0x000000080c087c2b */ /* 0x000fe20008000008 */
[----:B------:R-:W-:Y:S01]  /*0720*/  UMOV UR8, 0x75488a3f ;  /* 0x75488a3f00087882 */ /* 0x000fe20000000000 */
[----:B------:R-:W-:Y:S01]  /*0730*/  UMOV UR9, 0x3ef3b20a ;  /* 0x3ef3b20a00097882 */ /* 0x000fe20000000000 */
[----:B------:R-:W-:Y:S02]  /*0740*/  DADD R18, R10, R10 ;  /* 0x000000000a127229 */ /* 0x000fe4000000000a */
[----:B------:R-:W-:-:S03]  /*0750*/  DMUL R10, R6, R6 ;  /* 0x00000006060a7228 */ /* 0x000fc60000000000 */
[----:B------:R-:W-:Y:S01]  /*0760*/  DFMA R8, R12, R8, UR8 ;  /* 0x000000080c087e2b */ /* 0x000fe20008000008 */
[----:B------:R-:W-:Y:S01]  /*0770*/  UMOV UR8, 0xe4faecd5 ;  /* 0xe4faecd500087882 */ /* 0x000fe20000000000 */
[----:B------:R-:W-:Y:S01]  /*0780*/  UMOV UR9, 0x3f1745cd ;  /* 0x3f1745cd00097882 */ /* 0x000fe20000000000 */
[----:B------:R-:W-:Y:S01]  /*0790*/  DFMA R18, -R6, -UR4, R18 ;  /* 0x8000000406127c2b */ /* 0x000fe20008000112 */
[----:B------:R-:W-:Y:S01]  /*07a0*/  UMOV UR4, 0xb9e7b0 ;  /* 0x00b9e7b000047882 */ /* 0x000fe20000000000 */
[----:B------:R-:W-:-:S03]  /*07b0*/  UMOV UR5, 0x3c46a4cb ;  /* 0x3c46a4cb00057882 */ /* 0x000fc60000000000 */
[----:B------:R-:W-:Y:S01]  /*07c0*/  DFMA R8, R12, R8, UR8 ;  /* 0x000000080c087e2b */ /* 0x000fe20008000008 */
[----:B------:R-:W-:Y:S01]  /*07d0*/  UMOV UR8, 0x258a578b ;  /* 0x258a578b00087882 */ /* 0x000fe20000000000 */
[----:B------:R-:W-:Y:S01]  /*07e0*/  UMOV UR9, 0x3f3c71c7 ;  /* 0x3f3c71c700097882 */ /* 0x000fe20000000000 */
[----:B------:R-:W-:-:S05]  /*07f0*/  DMUL R14, R14, R18 ;  /* 0x000000120e0e7228 */ /* 0x000fca0000000000 */
[----:B------:R-:W-:Y:S01]  /*0800*/  DFMA R8, R12, R8, UR8 ;  /* 0x000000080c087e2b */ /* 0x000fe20008000008 */
[----:B------:R-:W-:Y:S01]  /*0810*/  UMOV UR8, 0x9242b910 ;  /* 0x9242b91000087882 */ /* 0x000fe20000000000 */
[----:B------:R-:W-:-:S03]  /*0820*/  UMOV UR9, 0x3f624924 ;  /* 0x3f62492400097882 */ /* 0x000fc60000000000 */
[----:B------:R-:W-:Y:S01]  /*0830*/  VIADD R23, R15, 0x100000 ;  /* 0x001000000f177836 */ /* 0x000fe20000000000 */
[----:B------:R-:W-:Y:S02]  /*0840*/  MOV R22, R14 ;  /* 0x0000000e00167202 */ /* 0x000fe40000000f00 */
[----:B------:R-:W-:Y:S01]  /*0850*/  DFMA R8, R12, R8, UR8 ;  /* 0x000000080c087e2b */ /* 0x000fe20008000008 */
[----:B------:R-:W-:Y:S01]  /*0860*/  UMOV UR8, 0x99999dfb ;  /* 0x99999dfb00087882 */ /* 0x000fe20000000000 */
[----:B------:R-:W-:-:S06]  /*0870*/  UMOV UR9, 0x3f899999 ;  /* 0x3f89999900097882 */ /* 0x000fcc0000000000 */
[----:B------:R-:W-:Y:S01]  /*0880*/  DFMA R16, R12, R8, UR8 ;  /* 0x000000080c107e2b */ /* 0x000fe20008000008 */
[----:B------:R-:W-:Y:S01]  /*0890*/  UMOV UR8, 0x55555555 ;  /* 0x5555555500087882 */ /* 0x000fe20000000000 */
[----:B------:R-:W-:-:S06]  /*08a0*/  UMOV UR9, 0x3fb55555 ;  /* 0x3fb5555500097882 */ /* 0x000fcc0000000000 */
[----:B------:R-:W-:-:S08]  /*08b0*/  DFMA R8, R12, R16, UR8 ;  /* 0x000000080c087e2b */ /* 0x000fd00008000010 */
[----:B------:R-:W-:-:S08]  /*08c0*/  DADD R20, -R8, UR8 ;  /* 0x0000000808147e29 */ /* 0x000fd00008000100 */
[----:B------:R-:W-:Y:S02]  /*08d0*/  DFMA R16, R12, R16, R20 ;  /* 0x000000100c10722b */ /* 0x000fe40000000014 */
[C---:B------:R-:W-:Y:S02]  /*08e0*/  DMUL R12, R6.reuse, R10 ;  /* 0x0000000a060c7228 */ /* 0x040fe40000000000 */
[----:B------:R-:W-:-:S04]  /*08f0*/  DFMA R20, R6, R6, -R10 ;  /* 0x000000060614722b */ /* 0x000fc8000000080a */
[----:B------:R-:W-:Y:S01]  /*0900*/  DADD R16, R16, -UR4 ;  /* 0x8000000410107e29 */ /* 0x000fe20008000000 */
[----:B------:R-:W-:Y:S01]  /*0910*/  UMOV UR4, 0x0 ;  /* 0x0000000000047882 */ /* 0x000fe20000000000 */
[C---:B------:R-:W-:Y:S01]  /*0920*/  DFMA R18, R6.reuse, R10, -R12 ;  /* 0x0000000a0612722b */ /* 0x040fe2000000080c */
[----:B------:R-:W-:Y:S01]  /*0930*/  UMOV UR5, 0x40000000 ;  /* 0x4000000000057882 */ /* 0x000fe20000000000 */
[----:B------:R-:W-:-:S04]  /*0940*/  DFMA R20, R6, R22, R20 ;  /* 0x000000160614722b */ /* 0x000fc80000000014 */
[----:B------:R-:W-:Y:S02]  /*0950*/  DADD R24, R8, R16 ;  /* 0x0000000008187229 */ /* 0x000fe40000000010 */
[----:B------:R-:W-:-:S06]  /*0960*/  DFMA R18, R14, R10, R18 ;  /* 0x0000000a0e12722b */ /* 0x000fcc0000000012 */
[----:B------:R-:W-:Y:S02]  /*0970*/  DMUL R10, R24, R12 ;  /* 0x0000000c180a7228 */ /* 0x000fe40000000000 */
[----:B------:R-:W-:Y:S02]  /*0980*/  DFMA R18, R6, R20, R18 ;  /* 0x000000140612722b */ /* 0x000fe40000000012 */
[----:B------:R-:W-:-:S04]  /*0990*/  DADD R20, R8, -R24 ;  /* 0x0000000008147229 */ /* 0x000fc80000000818 */
[----:B------:R-:W-:-:S04]  /*09a0*/  DFMA R8, R24, R12, -R10 ;  /* 0x0000000c1808722b */ /* 0x000fc8000000080a */
[----:B------:R-:W-:-:S04]  /*09b0*/  DADD R20, R16, R20 ;  /* 0x0000000010147229 */ /* 0x000fc80000000014 */
[----:B------:R-:W-:-:S08]  /*09c0*/  DFMA R8, R24, R18, R8 ;  /* 0x000000121808722b */ /* 0x000fd00000000008 */
[----:B------:R-:W-:-:S08]  /*09d0*/  DFMA R20, R20, R12, R8 ;  /* 0x0000000c1414722b */ /* 0x000fd00000000008 */
[----:B------:R-:W-:-:S08]  /*09e0*/  DADD R12, R10, R20 ;  /* 0x000000000a0c7229 */ /* 0x000fd00000000014 */
[--C-:B------:R-:W-:Y:S02]  /*09f0*/  DADD R8, R6, R12.reuse ;  /* 0x0000000006087229 */ /* 0x100fe4000000000c */
[----:B------:R-:W-:-:S06]  /*0a00*/  DADD R10, R10, -R12 ;  /* 0x000000000a0a7229 */ /* 0x000fcc000000080c */
[----:B------:R-:W-:Y:S02]  /*0a10*/  DADD R6, R6, -R8 ;  /* 0x0000000006067229 */ /* 0x000fe40000000808 */
[----:B------:R-:W-:-:S06]  /*0a20*/  DADD R10, R20, R10 ;  /* 0x00000000140a7229 */ /* 0x000fcc000000000a */
[----:B------:R-:W-:-:S08]  /*0a30*/  DADD R6, R12, R6 ;  /* 0x000000000c067229 */ /* 0x000fd00000000006 */
[----:B------:R-:W-:Y:S01]  /*0a40*/  DADD R6, R10, R6 ;  /* 0x000000000a067229 */ /* 0x000fe20000000006 */
[----:B------:R-:W-:Y:S02]  /*0a50*/  IMAD.MOV.U32 R10, RZ, RZ, -0x105c611 ;  /* 0xfefa39efff0a7424 */ /* 0x000fe400078e00ff */
[----:B------:R-:W-:-:S05]  /*0a60*/  IMAD.MOV.U32 R11, RZ, RZ, 0x3fe62e42 ;  /* 0x3fe62e42ff0b7424 */ /* 0x000fca00078e00ff */
[----:B------:R-:W-:Y:S01]  /*0a70*/  DADD R14, R14, R6 ;  /* 0x000000000e0e7229 */ /* 0x000fe20000000006 */
[----:B------:R-:W-:Y:S01]  /*0a80*/  MOV R6, 0xfefa39ef ;  /* 0xfefa39ef00067802 */ /* 0x000fe20000000f00 */
[----:B------:R-:W-:-:S06]  /*0a90*/  IMAD.MOV.U32 R7, RZ, RZ, 0x3fe62e42 ;  /* 0x3fe62e42ff077424 */ /* 0x000fcc00078e00ff */
[----:B------:R-:W-:-:S08]  /*0aa0*/  DADD R12, R8, R14 ;  /* 0x00000000080c7229 */ /* 0x000fd0000000000e */
[--C-:B------:R-:W-:Y:S02]  /*0ab0*/  DFMA R10, R10, UR4, R12.reuse ;  /* 0x000000040a0a7c2b */ /* 0x100fe4000800000c */
[----:B------:R-:W-:-:S06]  /*0ac0*/  DADD R8, R8, -R12 ;  /* 0x0000000008087229 */ /* 0x000fcc000000080c */
[----:B------:R-:W-:Y:S02]  /*0ad0*/  DFMA R16, -R6, 2, R10 ;  /* 0x400000000610782b */ /* 0x000fe4000000010a */
[----:B------:R-:W-:Y:S01]  /*0ae0*/  DADD R8, R14, R8 ;  /* 0x000000000e087229 */ /* 0x000fe20000000008 */
[----:B------:R-:W-:Y:S01]  /*0af0*/  LOP3.LUT R15, R5, 0xff0fffff, RZ, 0xc0, !PT ;  /* 0xff0fffff050f7812 */ /* 0x000fe200078ec0ff */
[----:B------:R-:W-:-:S04]  /*0b00*/  IMAD.MOV.U32 R14, RZ, RZ, R4 ;  /* 0x000000ffff0e7224 */ /* 0x000fc800078e0004 */
[----:B------:R-:W-:Y:S01]  /*0b10*/  DADD R16, -R12, R16 ;  /* 0x000000000c107229 */ /* 0x000fe20000000110 */
[----:B------:R-:W-:Y:S01]  /*0b20*/  IMAD.MOV.U32 R12, RZ, RZ, 0x3b39803f ;  /* 0x3b39803fff0c7424 */ /* 0x000fe200078e00ff */
[----:B------:R-:W-:-:S06]  /*0b30*/  MOV R13, 0x3c7abc9e ;  /* 0x3c7abc9e000d7802 */ /* 0x000fcc0000000f00 */
[----:B------:R-:W-:-:S08]  /*0b40*/  DADD R8, R8, -R16 ;  /* 0x0000000008087229 */ /* 0x000fd00000000810 */
[----:B------:R-:W-:Y:S01]  /*0b50*/  DFMA R8, R12, UR4, R8 ;  /* 0x000000040c087c2b */ /* 0x000fe20008000008 */
[----:B------:R-:W-:Y:S01]  /*0b60*/  UMOV UR4, 0x3b39803f ;  /* 0x3b39803f00047882 */ /* 0x000fe20000000000 */
[----:B------:R-:W-:Y:S01]  /*0b70*/  IMAD.SHL.U32 R12, R5, 0x2, RZ ;  /* 0x00000002050c7824 */ /* 0x000fe200078e00ff */
[----:B------:R-:W-:-:S04]  /*0b80*/  UMOV UR5, 0x3c7abc9e ;  /* 0x3c7abc9e00057882 */ /* 0x000fc80000000000 */
[----:B------:R-:W-:Y:S01]  /*0b90*/  ISETP.GT.U32.AND P0, PT, R12, -0x2000001, PT ;  /* 0xfdffffff0c00780c */ /* 0x000fe20003f04070 */
[----:B------:R-:W-:-:S03]  /*0ba0*/  DADD R12, R10, R8 ;  /* 0x000000000a0c7229 */ /* 0x000fc60000000008 */
[----:B------:R-:W-:-:S05]  /*0bb0*/  SEL R15, R15, R5, P0 ;  /* 0x000000050f0f7207 */ /* 0x000fca0000000000 */
[----:B------:R-:W-:Y:S02]  /*0bc0*/  DADD R10, R10, -R12 ;  /* 0x000000000a0a7229 */ /* 0x000fe4000000080c */
[----:B------:R-:W-:-:S06]  /*0bd0*/  DMUL R4, R12, R14 ;  /* 0x0000000e0c047228 */ /* 0x000fcc0000000000 */
[----:B------:R-:W-:Y:S02]  /*0be0*/  DADD R10, R8, R10 ;  /* 0x00000000080a7229 */ /* 0x000fe4000000000a */
[----:B------:R-:W-:-:S08]  /*0bf0*/  DFMA R12, R12, R14, -R4 ;  /* 0x0000000e0c0c722b */ /* 0x000fd00000000804 */
[----:B------:R-:W-:Y:S01]  /*0c00*/  DFMA R12, R10, R14, R12 ;  /* 0x0000000e0a0c722b */ /* 0x000fe2000000000c */
[----:B------:R-:W-:Y:S01]  /*0c10*/  MOV R10, 0x652b82fe ;  /* 0x652b82fe000a7802 */ /* 0x000fe20000000f00 */
[----:B------:R-:W-:-:S06]  /*0c20*/  IMAD.MOV.U32 R11, RZ, RZ, 0x3ff71547 ;  /* 0x3ff71547ff0b7424 */ /* 0x000fcc00078e00ff */
[----:B------:R-:W-:-:S08]  /*0c30*/  DADD R8, R4, R12 ;  /* 0x0000000004087229 */ /* 0x000fd0000000000c */
[----:B------:R-:W-:Y:S02]  /*0c40*/  DFMA R10, R8, R10, 6.75539944105574400000e+15 ;  /* 0x43380000080a742b */ /* 0x000fe4000000000a */
[----:B------:R-:W-:Y:S01]  /*0c50*/  FSETP.GEU.AND P0, PT, |R9|, 4.1917929649353027344, PT ;  /* 0x4086232b0900780b */ /* 0x000fe20003f0e200 */
[----:B------:R-:W-:-:S05]  /*0c60*/  DADD R4, R4, -R8 ;  /* 0x0000000004047229 */ /* 0x000fca0000000808 */
[----:B------:R-:W-:-:S03]  /*0c70*/  DADD R14, R10, -6.75539944105574400000e+15 ;  /* 0xc33800000a0e7429 */ /* 0x000fc60000000000 */
[----:B------:R-:W-:-:S05]  /*0c80*/  DADD R12, R12, R4 ;  /* 0x000000000c0c7229 */ /* 0x000fca0000000004 */
[----:B------:R-:W-:-:S08]  /*0c90*/  DFMA R6, R14, -R6, R8 ;  /* 0x800000060e06722b */ /* 0x000fd00000000008 */
[----:B------:R-:W-:Y:S01]  /*0ca0*/  DFMA R6, R14, -UR4, R6 ;  /* 0x800000040e067c2b */ /* 0x000fe20008000006 */
[----:B------:R-:W-:Y:S01]  /*0cb0*/  UMOV UR4, 0x69ce2bdf ;  /* 0x69ce2bdf00047882 */ /* 0x000fe20000000000 */
[----:B------:R-:W-:Y:S01]  /*0cc0*/  IMAD.MOV.U32 R14, RZ, RZ, -0x35dec16 ;  /* 0xfca213eaff0e7424 */ /* 0x000fe200078e00ff */
[----:B------:R-:W-:Y:S01]  /*0cd0*/  MOV R15, 0x3e928af3 ;  /* 0x3e928af3000f7802 */ /* 0x000fe20000000f00 */
[----:B------:R-:W-:-:S05]  /*0ce0*/  UMOV UR5, 0x3e5ade15 ;  /* 0x3e5ade1500057882 */ /* 0x000fca0000000000 */
[----:B------:R-:W-:Y:S01]  /*0cf0*/  DFMA R14, R6, UR4, R14 ;  /* 0x00000004060e7c2b */ /* 0x000fe2000800000e */
[----:B------:R-:W-:Y:S01]  /*0d00*/  UMOV UR4, 0x62401315 ;  /* 0x6240131500047882 */ /* 0x000fe20000000000 */
[----:B------:R-:W-:-:S06]  /*0d10*/  UMOV UR5, 0x3ec71dee ;  /* 0x3ec71dee00057882 */ /* 0x000fcc0000000000 */
[----:B------:R-:W-:Y:S01]  /*0d20*/  DFMA R14, R6, R14, UR4 ;  /* 0x00000004060e7e2b */ /* 0x000fe2000800000e */
        /* <DEDUP_REMOVED lines=20> */
[----:B------:R-:W-:-:S08]  /*0e70*/  DFMA R14, R6, R14, UR4 ;  /* 0x00000004060e7e2b */ /* 0x000fd0000800000e */
[----:B------:R-:W-:-:S08]  /*0e80*/  DFMA R14, R6, R14, 1 ;  /* 0x3ff00000060e742b */ /* 0x000fd0000000000e */
[----:B------:R-:W-:-:S10]  /*0e90*/  DFMA R6, R6, R14, 1 ;  /* 0x3ff000000606742b */ /* 0x000fd4000000000e */
[----:B------:R-:W-:Y:S02]  /*0ea0*/  IMAD R5, R10, 0x100000, R7 ;  /* 0x001000000a057824 */ /* 0x000fe400078e0207 */
[----:B------:R-:W-:Y:S01]  /*0eb0*/  IMAD.MOV.U32 R4, RZ, RZ, R6 ;  /* 0x000000ffff047224 */ /* 0x000fe200078e0006 */
[----:B------:R-:W-:Y:S06]  /*0ec0*/  @!P0 BRA `(.L_x_8) ;  /* 0x0000000000308947 */ /* 0x000fec0003800000 */
[----:B------:R-:W-:Y:S01]  /*0ed0*/  FSETP.GEU.AND P1, PT, |R9|, 4.2275390625, PT ;  /* 0x408748000900780b */ /* 0x000fe20003f2e200 */
[C---:B------:R-:W-:Y:S02]  /*0ee0*/  DADD R14, R8.reuse, +INF ;  /* 0x7ff00000080e7429 */ /* 0x040fe40000000000 */
[----:B------:R-:W-:-:S08]  /*0ef0*/  DSETP.GEU.AND P0, PT, R8, RZ, PT ;  /* 0x000000ff0800722a */ /* 0x000fd00003f0e000 */
[----:B------:R-:W-:Y:S02]  /*0f00*/  FSEL R5, R15, RZ, P0 ;  /* 0x000000ff0f057208 */ /* 0x000fe40000000000 */
[----:B------:R-:W-:-:S04]  /*0f10*/  @!P1 LEA.HI R4, R10, R10, RZ, 0x1 ;  /* 0x0000000a0a049211 */ /* 0x000fc800078f08ff */
[----:B------:R-:W-:Y:S02]  /*0f20*/  @!P1 SHF.R.S32.HI R9, RZ, 0x1, R4 ;  /* 0x00000001ff099819 */ /* 0x000fe40000011404 */
[----:B------:R-:W-:Y:S02]  /*0f30*/  FSEL R4, R14, RZ, P0 ;  /* 0x000000ff0e047208 */ /* 0x000fe40000000000 */
[----:B------:R-:W-:Y:S01]  /*0f40*/  @!P1 IADD3 R8, PT, PT, R10, -R9, RZ ;  /* 0x800000090a089210 */ /* 0x000fe20007ffe0ff */
[----:B------:R-:W-:-:S03]  /*0f50*/  @!P1 IMAD R7, R9, 0x100000, R7 ;  /* 0x0010000009079824 */ /* 0x000fc600078e0207 */
[----:B------:R-:W-:Y:S01]  /*0f60*/  @!P1 LEA R9, R8, 0x3ff00000, 0x14 ;  /* 0x3ff0000008099811 */ /* 0x000fe200078ea0ff */
[----:B------:R-:W-:-:S06]  /*0f70*/  @!P1 IMAD.MOV.U32 R8, RZ, RZ, RZ ;  /* 0x000000ffff089224 */ /* 0x000fcc00078e00ff */
[----:B------:R-:W-:-:S11]  /*0f80*/  @!P1 DMUL R4, R6, R8 ;  /* 0x0000000806049228 */ /* 0x000fd60000000000 */
.L_x_8:
[----:B------:R-:W-:Y:S02]  /*0f90*/  DFMA R12, R12, R4, R4 ;  /* 0x000000040c0c722b */ /* 0x000fe40000000004 */
[----:B------:R-:W-:-:S08]  /*0fa0*/  DSETP.NEU.AND P0, PT, |R4|, +INF , PT ;  /* 0x7ff000000400742a */ /* 0x000fd00003f0d200 */
[----:B------:R-:W-:Y:S02]  /*0fb0*/  FSEL R10, R4, R12, !P0 ;  /* 0x0000000c040a7208 */ /* 0x000fe40004000000 */
[----:B------:R-:W-:Y:S01]  /*0fc0*/  FSEL R19, R5, R13, !P0 ;  /* 0x0000000d05137208 */ /* 0x000fe20004000000 */
[----:B------:R-:W-:Y:S01]  /*0fd0*/  IMAD.MOV.U32 R5, RZ, RZ, 0x0 ;  /* 0x00000000ff057424 */ /* 0x000fe200078e00ff */
[----:B------:R-:W-:-:S04]  /*0fe0*/  MOV R4, R0 ;  /* 0x0000000000047202 */ /* 0x000fc80000000f00 */
[----:B------:R-:W-:Y:S05]  /*0ff0*/  RET.REL.NODEC R4 `(_Z6kernelPfiPi) ;  /* 0xfffffff004007950 */ /* 0x000fea0003c3ffff */
.L_x_9:
[----:B------:R-:W-:-:S00]  /*1000*/  BRA `(.L_x_9) ;  /* 0xfffffffc00fc7947 */ /* 0x000fc0000383ffff */
[----:B------:R-:W-:-:S00]  /*1010*/  NOP ;  /* 0x0000000000007918 */ /* 0x000fc00000000000 */
        /* <DEDUP_REMOVED lines=14> */
.L_x_11:


//--------------------- .nv.shared.reserved.0     --------------------------
	.section	.nv.shared.reserved.0,"aw",@nobits
	.weak		__nv_reservedSMEM_offset_0_alias
	.size		__nv_reservedSMEM_offset_0_alias, 0, 64
	.other		__nv_reservedSMEM_offset_0_alias,@"STO_CUDA_RESERVED_SHARED STV_DEFAULT"
__nv_reservedSMEM_offset_0_alias:
	.zero		0
	.zero		64


//--------------------- .nv.constant0._Z6kernelPfiPi --------------------------
	.section	.nv.constant0._Z6kernelPfiPi,"a",@progbits
	.sectionflags	@""
	.align	4
.nv.constant0._Z6kernelPfiPi:
	.zero		920


//--------------------- SYMBOLS --------------------------

	.type		.nv.reservedSmem.offset0,@object
	.size		.nv.reservedSmem.offset0,0x4
